//
// Generated by NVIDIA NVVM Compiler
//
// Compiler Build ID: CL-36424714
// Cuda compilation tools, release 13.0, V13.0.88
// Based on NVVM 20.0.0
//

.version 9.0
.target sm_100
.address_size 64

	// .globl	_Z3DotIfLi16ELi256ELi256ELi256EEv6MatrixIT_XT0_EXT3_EES0_IS1_XT0_EXT1_EES0_IS1_XT2_EXT3_EE
// _ZZ3DotIfLi16ELi256ELi256ELi256EEv6MatrixIT_XT0_EXT3_EES0_IS1_XT0_EXT1_EES0_IS1_XT2_EXT3_EEE2sW has been demoted
// _ZZ3DotIfLi16ELi256ELi256ELi256EEv6MatrixIT_XT0_EXT3_EES0_IS1_XT0_EXT1_EES0_IS1_XT2_EXT3_EEE2sX has been demoted

.visible .entry _Z3DotIfLi16ELi256ELi256ELi256EEv6MatrixIT_XT0_EXT3_EES0_IS1_XT0_EXT1_EES0_IS1_XT2_EXT3_EE(
	.param .align 8 .b8 _Z3DotIfLi16ELi256ELi256ELi256EEv6MatrixIT_XT0_EXT3_EES0_IS1_XT0_EXT1_EES0_IS1_XT2_EXT3_EE_param_0[16],
	.param .align 8 .b8 _Z3DotIfLi16ELi256ELi256ELi256EEv6MatrixIT_XT0_EXT3_EES0_IS1_XT0_EXT1_EES0_IS1_XT2_EXT3_EE_param_1[16],
	.param .align 8 .b8 _Z3DotIfLi16ELi256ELi256ELi256EEv6MatrixIT_XT0_EXT3_EES0_IS1_XT0_EXT1_EES0_IS1_XT2_EXT3_EE_param_2[16]
)
{
	.reg .pred 	%p<2>;
	.reg .b32 	%r<36>;
	.reg .b32 	%f<104>;
	.reg .b64 	%rd<23>;
	// demoted variable
	.shared .align 4 .b8 _ZZ3DotIfLi16ELi256ELi256ELi256EEv6MatrixIT_XT0_EXT3_EES0_IS1_XT0_EXT1_EES0_IS1_XT2_EXT3_EEE2sW[1024];
	// demoted variable
	.shared .align 4 .b8 _ZZ3DotIfLi16ELi256ELi256ELi256EEv6MatrixIT_XT0_EXT3_EES0_IS1_XT0_EXT1_EES0_IS1_XT2_EXT3_EEE2sX[1024];
	ld.param.u64 	%rd8, [_Z3DotIfLi16ELi256ELi256ELi256EEv6MatrixIT_XT0_EXT3_EES0_IS1_XT0_EXT1_EES0_IS1_XT2_EXT3_EE_param_2+8];
	ld.param.u64 	%rd9, [_Z3DotIfLi16ELi256ELi256ELi256EEv6MatrixIT_XT0_EXT3_EES0_IS1_XT0_EXT1_EES0_IS1_XT2_EXT3_EE_param_1+8];
	ld.param.u64 	%rd10, [_Z3DotIfLi16ELi256ELi256ELi256EEv6MatrixIT_XT0_EXT3_EES0_IS1_XT0_EXT1_EES0_IS1_XT2_EXT3_EE_param_0+8];
	cvta.to.global.u64 	%rd11, %rd10;
	cvta.to.global.u64 	%rd12, %rd9;
	mov.u32 	%r9, %tid.x;
	mov.u32 	%r10, %tid.y;
	mov.u32 	%r11, %ctaid.x;
	mov.u32 	%r12, %ctaid.y;
	shl.b32 	%r13, %r11, 4;
	add.s32 	%r14, %r13, %r9;
	shl.b32 	%r15, %r12, 12;
	shl.b32 	%r16, %r10, 8;
	add.s32 	%r17, %r15, %r16;
	add.s32 	%r18, %r17, %r9;
	add.s32 	%r34, %r14, %r16;
	add.s32 	%r19, %r17, %r14;
	mul.wide.u32 	%rd13, %r19, 4;
	add.s64 	%rd1, %rd11, %rd13;
	or.b32  	%r20, %r9, %r15;
	add.s32 	%r21, %r20, %r16;
	add.s32 	%r22, %r21, 16;
	mul.wide.u32 	%rd14, %r22, 4;
	add.s64 	%rd22, %rd12, %rd14;
	mul.wide.u32 	%rd15, %r18, 4;
	add.s64 	%rd21, %rd12, %rd15;
	mov.f32 	%f103, 0f00000000;
	mov.b32 	%r35, 4096;
$L__BB0_1:
	ld.global.f32 	%f4, [%rd21];
	shl.b32 	%r25, %r10, 6;
	mov.u32 	%r26, _ZZ3DotIfLi16ELi256ELi256ELi256EEv6MatrixIT_XT0_EXT3_EES0_IS1_XT0_EXT1_EES0_IS1_XT2_EXT3_EEE2sW;
	add.s32 	%r27, %r26, %r25;
	shl.b32 	%r28, %r9, 2;
	add.s32 	%r29, %r27, %r28;
	st.shared.f32 	[%r29], %f4;
	add.s32 	%r30, %r34, 4096;
	cvta.to.global.u64 	%rd16, %rd8;
	mul.wide.u32 	%rd17, %r34, 4;
	add.s64 	%rd18, %rd16, %rd17;
	ld.global.f32 	%f5, [%rd18];
	mov.u32 	%r31, _ZZ3DotIfLi16ELi256ELi256ELi256EEv6MatrixIT_XT0_EXT3_EES0_IS1_XT0_EXT1_EES0_IS1_XT2_EXT3_EEE2sX;
	add.s32 	%r32, %r31, %r28;
	add.s32 	%r33, %r32, %r25;
	st.shared.f32 	[%r33], %f5;
	bar.sync 	0;
	ld.shared.f32 	%f6, [%r27];
	ld.shared.f32 	%f7, [%r32];
	fma.rn.f32 	%f8, %f6, %f7, %f103;
	ld.shared.f32 	%f9, [%r27+4];
	ld.shared.f32 	%f10, [%r32+64];
	fma.rn.f32 	%f11, %f9, %f10, %f8;
	ld.shared.f32 	%f12, [%r27+8];
	ld.shared.f32 	%f13, [%r32+128];
	fma.rn.f32 	%f14, %f12, %f13, %f11;
	ld.shared.f32 	%f15, [%r27+12];
	ld.shared.f32 	%f16, [%r32+192];
	fma.rn.f32 	%f17, %f15, %f16, %f14;
	ld.shared.f32 	%f18, [%r27+16];
	ld.shared.f32 	%f19, [%r32+256];
	fma.rn.f32 	%f20, %f18, %f19, %f17;
	ld.shared.f32 	%f21, [%r27+20];
	ld.shared.f32 	%f22, [%r32+320];
	fma.rn.f32 	%f23, %f21, %f22, %f20;
	ld.shared.f32 	%f24, [%r27+24];
	ld.shared.f32 	%f25, [%r32+384];
	fma.rn.f32 	%f26, %f24, %f25, %f23;
	ld.shared.f32 	%f27, [%r27+28];
	ld.shared.f32 	%f28, [%r32+448];
	fma.rn.f32 	%f29, %f27, %f28, %f26;
	ld.shared.f32 	%f30, [%r27+32];
	ld.shared.f32 	%f31, [%r32+512];
	fma.rn.f32 	%f32, %f30, %f31, %f29;
	ld.shared.f32 	%f33, [%r27+36];
	ld.shared.f32 	%f34, [%r32+576];
	fma.rn.f32 	%f35, %f33, %f34, %f32;
	ld.shared.f32 	%f36, [%r27+40];
	ld.shared.f32 	%f37, [%r32+640];
	fma.rn.f32 	%f38, %f36, %f37, %f35;
	ld.shared.f32 	%f39, [%r27+44];
	ld.shared.f32 	%f40, [%r32+704];
	fma.rn.f32 	%f41, %f39, %f40, %f38;
	ld.shared.f32 	%f42, [%r27+48];
	ld.shared.f32 	%f43, [%r32+768];
	fma.rn.f32 	%f44, %f42, %f43, %f41;
	ld.shared.f32 	%f45, [%r27+52];
	ld.shared.f32 	%f46, [%r32+832];
	fma.rn.f32 	%f47, %f45, %f46, %f44;
	ld.shared.f32 	%f48, [%r27+56];
	ld.shared.f32 	%f49, [%r32+896];
	fma.rn.f32 	%f50, %f48, %f49, %f47;
	ld.shared.f32 	%f51, [%r27+60];
	ld.shared.f32 	%f52, [%r32+960];
	fma.rn.f32 	%f53, %f51, %f52, %f50;
	bar.sync 	0;
	st.global.f32 	[%rd1], %f53;
	ld.global.f32 	%f54, [%rd22];
	st.shared.f32 	[%r29], %f54;
	mul.wide.u32 	%rd19, %r30, 4;
	add.s64 	%rd20, %rd16, %rd19;
	ld.global.f32 	%f55, [%rd20];
	st.shared.f32 	[%r33], %f55;
	bar.sync 	0;
	ld.shared.f32 	%f56, [%r27];
	ld.shared.f32 	%f57, [%r32];
	fma.rn.f32 	%f58, %f56, %f57, %f53;
	ld.shared.f32 	%f59, [%r27+4];
	ld.shared.f32 	%f60, [%r32+64];
	fma.rn.f32 	%f61, %f59, %f60, %f58;
	ld.shared.f32 	%f62, [%r27+8];
	ld.shared.f32 	%f63, [%r32+128];
	fma.rn.f32 	%f64, %f62, %f63, %f61;
	ld.shared.f32 	%f65, [%r27+12];
	ld.shared.f32 	%f66, [%r32+192];
	fma.rn.f32 	%f67, %f65, %f66, %f64;
	ld.shared.f32 	%f68, [%r27+16];
	ld.shared.f32 	%f69, [%r32+256];
	fma.rn.f32 	%f70, %f68, %f69, %f67;
	ld.shared.f32 	%f71, [%r27+20];
	ld.shared.f32 	%f72, [%r32+320];
	fma.rn.f32 	%f73, %f71, %f72, %f70;
	ld.shared.f32 	%f74, [%r27+24];
	ld.shared.f32 	%f75, [%r32+384];
	fma.rn.f32 	%f76, %f74, %f75, %f73;
	ld.shared.f32 	%f77, [%r27+28];
	ld.shared.f32 	%f78, [%r32+448];
	fma.rn.f32 	%f79, %f77, %f78, %f76;
	ld.shared.f32 	%f80, [%r27+32];
	ld.shared.f32 	%f81, [%r32+512];
	fma.rn.f32 	%f82, %f80, %f81, %f79;
	ld.shared.f32 	%f83, [%r27+36];
	ld.shared.f32 	%f84, [%r32+576];
	fma.rn.f32 	%f85, %f83, %f84, %f82;
	ld.shared.f32 	%f86, [%r27+40];
	ld.shared.f32 	%f87, [%r32+640];
	fma.rn.f32 	%f88, %f86, %f87, %f85;
	ld.shared.f32 	%f89, [%r27+44];
	ld.shared.f32 	%f90, [%r32+704];
	fma.rn.f32 	%f91, %f89, %f90, %f88;
	ld.shared.f32 	%f92, [%r27+48];
	ld.shared.f32 	%f93, [%r32+768];
	fma.rn.f32 	%f94, %f92, %f93, %f91;
	ld.shared.f32 	%f95, [%r27+52];
	ld.shared.f32 	%f96, [%r32+832];
	fma.rn.f32 	%f97, %f95, %f96, %f94;
	ld.shared.f32 	%f98, [%r27+56];
	ld.shared.f32 	%f99, [%r32+896];
	fma.rn.f32 	%f100, %f98, %f99, %f97;
	ld.shared.f32 	%f101, [%r27+60];
	ld.shared.f32 	%f102, [%r32+960];
	fma.rn.f32 	%f103, %f101, %f102, %f100;
	bar.sync 	0;
	st.global.f32 	[%rd1], %f103;
	add.s32 	%r35, %r35, 8192;
	add.s32 	%r34, %r34, 8192;
	add.s64 	%rd22, %rd22, 128;
	add.s64 	%rd21, %rd21, 128;
	setp.ne.s32 	%p1, %r35, 69632;
	@%p1 bra 	$L__BB0_1;
	ret;

}


// ===== COMPILED SASS (sm_100) =====

	.target	sm_100

	.elftype	@"ET_EXEC"


//--------------------- .note.nv.tkinfo           --------------------------
	.section	.note.nv.tkinfo,"",@"SHT_NOTE"
	.sectionflags	@"SHF_NOTE_NV_TKINFO"
	.tkinfo
        /*0018*/ 	.word	0x00000002
        /*0030*/ 	.string	""
        /*0030*/ 	.string	"ptxas"
        /*0030*/ 	.string	"Cuda compilation tools, release 13.0, V13.0.88"
        /*0030*/ 	.string	"Build cuda_13.0.r13.0/compiler.36424714_0"
        /*0030*/ 	.string	"-arch sm_100 -m 64 "



//--------------------- .note.nv.cuinfo           --------------------------
	.section	.note.nv.cuinfo,"",@"SHT_NOTE"
	.sectionflags	@"SHF_NOTE_NV_CUINFO"
        /*0018*/ 	.short	0x0002
        /*001a*/ 	.short	0x0064
        /*001c*/ 	.short	0x0082
	.zero		2


//--------------------- .nv.info                  --------------------------
	.section	.nv.info,"",@"SHT_CUDA_INFO"
	.align	4


	//----- nvinfo : EIATTR_REGCOUNT
	.align		4
        /*0000*/ 	.byte	0x04, 0x2f
        /*0002*/ 	.short	(.L_1 - .L_0)
	.align		4
.L_0:
        /*0004*/ 	.word	index@(_Z3DotIfLi16ELi256ELi256ELi256EEv6MatrixIT_XT0_EXT3_EES0_IS1_XT0_EXT1_EES0_IS1_XT2_EXT3_EE)
        /*0008*/ 	.word	0x00000020


	//----- nvinfo : EIATTR_FRAME_SIZE
	.align		4
.L_1:
        /*000c*/ 	.byte	0x04, 0x11
        /*000e*/ 	.short	(.L_3 - .L_2)
	.align		4
.L_2:
        /*0010*/ 	.word	index@(_Z3DotIfLi16ELi256ELi256ELi256EEv6MatrixIT_XT0_EXT3_EES0_IS1_XT0_EXT1_EES0_IS1_XT2_EXT3_EE)
        /*0014*/ 	.word	0x00000000


	//----- nvinfo : EIATTR_MIN_STACK_SIZE
	.align		4
.L_3:
        /*0018*/ 	.byte	0x04, 0x12
        /*001a*/ 	.short	(.L_5 - .L_4)
	.align		4
.L_4:
        /*001c*/ 	.word	index@(_Z3DotIfLi16ELi256ELi256ELi256EEv6MatrixIT_XT0_EXT3_EES0_IS1_XT0_EXT1_EES0_IS1_XT2_EXT3_EE)
        /*0020*/ 	.word	0x00000000
.L_5:


//--------------------- .nv.compat                --------------------------
	.section	.nv.compat,"",@"SHT_CUDA_COMPAT_INFO"
	.align	4
        /*0000*/ 	.byte	0x02, 0x09, 0x00, 0x00, 0x02, 0x02, 0x01, 0x00, 0x02, 0x05, 0x05, 0x00, 0x03, 0x07, 0x01, 0x01
        /*0010*/ 	.byte	0x02, 0x03, 0x00, 0x00, 0x02, 0x06, 0x01, 0x00, 0x04, 0x0b, 0x08, 0x00, 0x09, 0x00, 0x00, 0x00
        /*0020*/ 	.byte	0x00, 0x00, 0x00, 0x00


//--------------------- .nv.info._Z3DotIfLi16ELi256ELi256ELi256EEv6MatrixIT_XT0_EXT3_EES0_IS1_XT0_EXT1_EES0_IS1_XT2_EXT3_EE --------------------------
	.section	.nv.info._Z3DotIfLi16ELi256ELi256ELi256EEv6MatrixIT_XT0_EXT3_EES0_IS1_XT0_EXT1_EES0_IS1_XT2_EXT3_EE,"",@"SHT_CUDA_INFO"
	.sectionflags	@""
	.align	4


	//----- nvinfo : EIATTR_CUDA_API_VERSION
	.align		4
        /*0000*/ 	.byte	0x04, 0x37
        /*0002*/ 	.short	(.L_7 - .L_6)
.L_6:
        /*0004*/ 	.word	0x00000082


	//----- nvinfo : EIATTR_KPARAM_INFO
	.align		4
.L_7:
        /*0008*/ 	.byte	0x04, 0x17
        /*000a*/ 	.short	(.L_9 - .L_8)
.L_8:
        /*000c*/ 	.word	0x00000000
        /*0010*/ 	.short	0x0002
        /*0012*/ 	.short	0x0020
        /*0014*/ 	.byte	0x00, 0xf0, 0x41, 0x00


	//----- nvinfo : EIATTR_KPARAM_INFO
	.align		4
.L_9:
        /*0018*/ 	.byte	0x04, 0x17
        /*001a*/ 	.short	(.L_11 - .L_10)
.L_10:
        /*001c*/ 	.word	0x00000000
        /*0020*/ 	.short	0x0001
        /*0022*/ 	.short	0x0010
        /*0024*/ 	.byte	0x00, 0xf0, 0x41, 0x00


	//----- nvinfo : EIATTR_KPARAM_INFO
	.align		4
.L_11:
        /*0028*/ 	.byte	0x04, 0x17
        /*002a*/ 	.short	(.L_13 - .L_12)
.L_12:
        /*002c*/ 	.word	0x00000000
        /*0030*/ 	.short	0x0000
        /*0032*/ 	.short	0x0000
        /*0034*/ 	.byte	0x00, 0xf0, 0x41, 0x00


	//----- nvinfo : EIATTR_SPARSE_MMA_MASK
	.align		4
.L_13:
        /*0038*/ 	.byte	0x03, 0x50
        /*003a*/ 	.short	0x0000


	//----- nvinfo : EIATTR_MAXREG_COUNT
	.align		4
        /*003c*/ 	.byte	0x03, 0x1b
        /*003e*/ 	.short	0x00ff


	//----- nvinfo : EIATTR_NUM_BARRIERS
	.align		4
        /*0040*/ 	.byte	0x02, 0x4c
        /*0042*/ 	.byte	0x01
	.zero		1


	//----- nvinfo : EIATTR_MERCURY_ISA_VERSION
	.align		4
        /*0044*/ 	.byte	0x03, 0x5f
        /*0046*/ 	.short	0x0101


	//----- nvinfo : EIATTR_VRC_CTA_INIT_COUNT
	.align		4
        /*0048*/ 	.byte	0x02, 0x4a
	.zero		1
	.zero		1


	//----- nvinfo : EIATTR_EXIT_INSTR_OFFSETS
	.align		4
        /*004c*/ 	.byte	0x04, 0x1c
        /*004e*/ 	.short	(.L_15 - .L_14)


	//   ....[0]....
.L_14:
        /*0050*/ 	.word	0x00000880


	//----- nvinfo : EIATTR_CBANK_PARAM_SIZE
	.align		4
.L_15:
        /*0054*/ 	.byte	0x03, 0x19
        /*0056*/ 	.short	0x0030


	//----- nvinfo : EIATTR_PARAM_CBANK
	.align		4
        /*0058*/ 	.byte	0x04, 0x0a
        /*005a*/ 	.short	(.L_17 - .L_16)
	.align		4
.L_16:
        /*005c*/ 	.word	index@(.nv.constant0._Z3DotIfLi16ELi256ELi256ELi256EEv6MatrixIT_XT0_EXT3_EES0_IS1_XT0_EXT1_EES0_IS1_XT2_EXT3_EE)
        /*0060*/ 	.short	0x0380
        /*0062*/ 	.short	0x0030


	//----- nvinfo : EIATTR_SW_WAR
	.align		4
.L_17:
        /*0064*/ 	.byte	0x04, 0x36
        /*0066*/ 	.short	(.L_19 - .L_18)
.L_18:
        /*0068*/ 	.word	0x00000008
.L_19:


//--------------------- .nv.callgraph             --------------------------
	.section	.nv.callgraph,"",@"SHT_CUDA_CALLGRAPH"
	.align	4
	.sectionentsize	8
	.align		4
        /*0000*/ 	.word	0x00000000
	.align		4
        /*0004*/ 	.word	0xffffffff
	.align		4
        /*0008*/ 	.word	0x00000000
	.align		4
        /*000c*/ 	.word	0xfffffffe
	.align		4
        /*0010*/ 	.word	0x00000000
	.align		4
        /*0014*/ 	.word	0xfffffffd
	.align		4
        /*0018*/ 	.word	0x00000000
	.align		4
        /*001c*/ 	.word	0xfffffffc


//--------------------- .text._Z3DotIfLi16ELi256ELi256ELi256EEv6MatrixIT_XT0_EXT3_EES0_IS1_XT0_EXT1_EES0_IS1_XT2_EXT3_EE --------------------------
	.section	.text._Z3DotIfLi16ELi256ELi256ELi256EEv6MatrixIT_XT0_EXT3_EES0_IS1_XT0_EXT1_EES0_IS1_XT2_EXT3_EE,"ax",@progbits
	.align	128
        .global         _Z3DotIfLi16ELi256ELi256ELi256EEv6MatrixIT_XT0_EXT3_EES0_IS1_XT0_EXT1_EES0_IS1_XT2_EXT3_EE
        .type           _Z3DotIfLi16ELi256ELi256ELi256EEv6MatrixIT_XT0_EXT3_EES0_IS1_XT0_EXT1_EES0_IS1_XT2_EXT3_EE,@function
        .size           _Z3DotIfLi16ELi256ELi256ELi256EEv6MatrixIT_XT0_EXT3_EES0_IS1_XT0_EXT1_EES0_IS1_XT2_EXT3_EE,(.L_x_2 - _Z3DotIfLi16ELi256ELi256ELi256EEv6MatrixIT_XT0_EXT3_EES0_IS1_XT0_EXT1_EES0_IS1_XT2_EXT3_EE)
        .other          _Z3DotIfLi16ELi256ELi256ELi256EEv6MatrixIT_XT0_EXT3_EES0_IS1_XT0_EXT1_EES0_IS1_XT2_EXT3_EE,@"STO_CUDA_ENTRY STV_DEFAULT"
_Z3DotIfLi16ELi256ELi256ELi256EEv6MatrixIT_XT0_EXT3_EES0_IS1_XT0_EXT1_EES0_IS1_XT2_EXT3_EE:
.text._Z3DotIfLi16ELi256ELi256ELi256EEv6MatrixIT_XT0_EXT3_EES0_IS1_XT0_EXT1_EES0_IS1_XT2_EXT3_EE:
[----:B------:R-:W-:Y:S01]  /*0000*/  LDC R1, c[0x0][0x37c] ;  /* 0x0000df00ff017b82 */ /* 0x000fe20000000800 */
[----:B------:R-:W0:Y:S07]  /*0010*/  S2R R7, SR_TID.X ;  /* 0x0000000000077919 */ /* 0x000e2e0000002100 */
[----:B------:R-:W1:Y:S01]  /*0020*/  S2UR UR4, SR_CTAID.Y ;  /* 0x00000000000479c3 */ /* 0x000e620000002600 */
[----:B------:R-:W2:Y:S01]  /*0030*/  LDCU.64 UR8, c[0x0][0x358] ;  /* 0x00006b00ff0877ac */ /* 0x000ea20008000a00 */
[----:B------:R-:W3:Y:S01]  /*0040*/  S2R R9, SR_TID.Y ;  /* 0x0000000000097919 */ /* 0x000ee20000002200 */
[----:B------:R-:W4:Y:S05]  /*0050*/  S2R R4, SR_CTAID.X ;  /* 0x0000000000047919 */ /* 0x000f2a0000002500 */
[----:B------:R-:W5:Y:S08]  /*0060*/  S2UR UR6, SR_CgaCtaId ;  /* 0x00000000000679c3 */ /* 0x000f700000008800 */
[----:B------:R-:W2:Y:S01]  /*0070*/  LDC.64 R10, c[0x0][0x398] ;  /* 0x0000e600ff0a7b82 */ /* 0x000ea20000000a00 */
[----:B-1----:R-:W-:-:S07]  /*0080*/  USHF.L.U32 UR4, UR4, 0xc, URZ ;  /* 0x0000000c04047899 */ /* 0x002fce00080006ff */
[----:B------:R-:W1:Y:S01]  /*0090*/  LDC.64 R20, c[0x0][0x388] ;  /* 0x0000e200ff147b82 */ /* 0x000e620000000a00 */
[----:B0-----:R-:W-:-:S07]  /*00a0*/  LOP3.LUT R2, R7, UR4, RZ, 0xfc, !PT ;  /* 0x0000000407027c12 */ /* 0x001fce000f8efcff */
[----:B------:R-:W0:Y:S01]  /*00b0*/  LDC.64 R18, c[0x0][0x3a8] ;  /* 0x0000ea00ff127b82 */ /* 0x000e220000000a00 */
[C---:B---3--:R-:W-:Y:S01]  /*00c0*/  LEA R0, R9.reuse, UR4, 0x8 ;  /* 0x0000000409007c11 */ /* 0x048fe2000f8e40ff */
[----:B------:R-:W-:Y:S01]  /*00d0*/  UMOV UR4, 0x400 ;  /* 0x0000040000047882 */ /* 0x000fe20000000000 */
[----:B------:R-:W-:Y:S01]  /*00e0*/  LEA R2, R9, R2, 0x8 ;  /* 0x0000000209027211 */ /* 0x000fe200078e40ff */
[----:B------:R-:W-:Y:S01]  /*00f0*/  UIADD3 UR5, UPT, UPT, UR4, 0x400, URZ ;  /* 0x0000040004057890 */ /* 0x000fe2000fffe0ff */
[-C--:B------:R-:W-:Y:S01]  /*0100*/  IADD3 R3, PT, PT, R0, R7.reuse, RZ ;  /* 0x0000000700037210 */ /* 0x080fe20007ffe0ff */
[----:B-----5:R-:W-:Y:S01]  /*0110*/  ULEA UR4, UR6, UR4, 0x18 ;  /* 0x0000000406047291 */ /* 0x020fe2000f8ec0ff */
[----:B------:R-:W-:Y:S01]  /*0120*/  IADD3 R5, PT, PT, R2, 0x10, RZ ;  /* 0x0000001002057810 */ /* 0x000fe20007ffe0ff */
[----:B------:R-:W-:Y:S01]  /*0130*/  ULEA UR5, UR6, UR5, 0x18 ;  /* 0x0000000506057291 */ /* 0x000fe2000f8ec0ff */
[----:B----4-:R-:W-:Y:S01]  /*0140*/  LEA R4, R4, R7, 0x4 ;  /* 0x0000000704047211 */ /* 0x010fe200078e20ff */
[----:B--2---:R-:W-:-:S02]  /*0150*/  IMAD.WIDE.U32 R2, R3, 0x4, R10 ;  /* 0x0000000403027825 */ /* 0x004fc400078e000a */
[----:B------:R-:W-:Y:S01]  /*0160*/  LEA R16, R9, UR4, 0x6 ;  /* 0x0000000409107c11 */ /* 0x000fe2000f8e30ff */
[----:B------:R-:W-:Y:S01]  /*0170*/  UMOV UR4, 0x1000 ;  /* 0x0000100000047882 */ /* 0x000fe20000000000 */
[----:B------:R-:W-:Y:S01]  /*0180*/  IMAD.WIDE.U32 R10, R5, 0x4, R10 ;  /* 0x00000004050a7825 */ /* 0x000fe200078e000a */
[----:B------:R-:W-:Y:S02]  /*0190*/  IADD3 R13, PT, PT, R4, R0, RZ ;  /* 0x00000000040d7210 */ /* 0x000fe40007ffe0ff */
[----:B------:R-:W-:Y:S02]  /*01a0*/  MOV R5, R3 ;  /* 0x0000000300057202 */ /* 0x000fe40000000f00 */
[----:B------:R-:W-:Y:S01]  /*01b0*/  LEA R6, R7, UR5, 0x2 ;  /* 0x0000000507067c11 */ /* 0x000fe2000f8e10ff */
[----:B-1----:R-:W-:Y:S01]  /*01c0*/  IMAD.WIDE.U32 R20, R13, 0x4, R20 ;  /* 0x000000040d147825 */ /* 0x002fe200078e0014 */
[----:B------:R-:W-:-:S03]  /*01d0*/  MOV R3, R11 ;  /* 0x0000000b00037202 */ /* 0x000fc60000000f00 */
[----:B------:R-:W-:Y:S01]  /*01e0*/  HFMA2 R11, -RZ, RZ, 0, 0 ;  /* 0x00000000ff0b7431 */ /* 0x000fe200000001ff */
[----:B------:R-:W-:Y:S02]  /*01f0*/  LEA R17, R9, R4, 0x8 ;  /* 0x0000000409117211 */ /* 0x000fe400078e40ff */
[----:B------:R-:W-:Y:S02]  /*0200*/  MOV R0, R10 ;  /* 0x0000000a00007202 */ /* 0x000fe40000000f00 */
[----:B------:R-:W-:Y:S02]  /*0210*/  LEA R7, R7, R16, 0x2 ;  /* 0x0000001007077211 */ /* 0x000fe400078e10ff */
[----:B0-----:R-:W-:-:S07]  /*0220*/  LEA R4, R9, R6, 0x6 ;  /* 0x0000000609047211 */ /* 0x001fce00078e30ff */
.L_x_0:
[----:B------:R-:W-:Y:S01]  /*0230*/  MOV R26, R2 ;  /* 0x00000002001a7202 */ /* 0x000fe20000000f00 */
[----:B------:R-:W-:Y:S01]  /*0240*/  IMAD.WIDE.U32 R8, R17, 0x4, R18 ;  /* 0x0000000411087825 */ /* 0x000fe200078e0012 */
[----:B------:R-:W-:-:S04]  /*0250*/  MOV R27, R5 ;  /* 0x00000005001b7202 */ /* 0x000fc80000000f00 */
[----:B------:R-:W2:Y:S04]  /*0260*/  LDG.E R29, desc[UR8][R8.64] ;  /* 0x00000008081d7981 */ /* 0x000ea8000c1e1900 */
[----:B------:R-:W3:Y:S04]  /*0270*/  LDG.E R22, desc[UR8][R26.64] ;  /* 0x000000081a167981 */ /* 0x000ee8000c1e1900 */
[----:B---3--:R-:W-:Y:S04]  /*0280*/  STS [R7], R22 ;  /* 0x0000001607007388 */ /* 0x008fe80000000800 */
[----:B--2---:R-:W-:Y:S01]  /*0290*/  STS [R4], R29 ;  /* 0x0000001d04007388 */ /* 0x004fe20000000800 */
[----:B------:R-:W-:Y:S06]  /*02a0*/  BAR.SYNC.DEFER_BLOCKING 0x0 ;  /* 0x0000000000007b1d */ /* 0x000fec0000010000 */
[----:B------:R-:W-:Y:S04]  /*02b0*/  LDS R10, [R6] ;  /* 0x00000000060a7984 */ /* 0x000fe80000000800 */
[----:B0-----:R-:W0:Y:S04]  /*02c0*/  LDS.128 R12, [R16] ;  /* 0x00000000100c7984 */ /* 0x001e280000000c00 */
[----:B------:R-:W1:Y:S04]  /*02d0*/  LDS R28, [R6+0x40] ;  /* 0x00004000061c7984 */ /* 0x000e680000000800 */
[----:B------:R-:W2:Y:S04]  /*02e0*/  LDS R23, [R6+0x80] ;  /* 0x0000800006177984 */ /* 0x000ea80000000800 */
[----:B------:R-:W3:Y:S04]  /*02f0*/  LDS R24, [R6+0xc0] ;  /* 0x0000c00006187984 */ /* 0x000ee80000000800 */
[----:B------:R-:W-:Y:S04]  /*0300*/  LDS R25, [R6+0x100] ;  /* 0x0001000006197984 */ /* 0x000fe80000000800 */
[----:B------:R-:W-:Y:S04]  /*0310*/  LDS R22, [R6+0x140] ;  /* 0x0001400006167984 */ /* 0x000fe80000000800 */
[----:B------:R-:W-:Y:S01]  /*0320*/  LDS R26, [R6+0x1c0] ;  /* 0x0001c000061a7984 */ /* 0x000fe20000000800 */
[----:B0-----:R-:W-:-:S03]  /*0330*/  FFMA R12, R12, R10, R11 ;  /* 0x0000000a0c0c7223 */ /* 0x001fc6000000000b */
[----:B------:R-:W0:Y:S01]  /*0340*/  LDS.128 R8, [R16+0x10] ;  /* 0x0000100010087984 */ /* 0x000e220000000c00 */
[----:B-1----:R-:W-:-:S04]  /*0350*/  FFMA R12, R28, R13, R12 ;  /* 0x0000000d1c0c7223 */ /* 0x002fc8000000000c */
[----:B--2---:R-:W-:Y:S02]  /*0360*/  FFMA R13, R23, R14, R12 ;  /* 0x0000000e170d7223 */ /* 0x004fe4000000000c */
[----:B------:R-:W1:Y:S02]  /*0370*/  LDS R23, [R6+0x180] ;  /* 0x0001800006177984 */ /* 0x000e640000000800 */
[----:B---3--:R-:W-:Y:S02]  /*0380*/  FFMA R13, R24, R15, R13 ;  /* 0x0000000f180d7223 */ /* 0x008fe4000000000d */
[----:B------:R-:W-:Y:S02]  /*0390*/  LDS R24, [R6+0x240] ;  /* 0x0002400006187984 */ /* 0x000fe40000000800 */
[----:B0-----:R-:W-:Y:S02]  /*03a0*/  FFMA R27, R8, R25, R13 ;  /* 0x00000019081b7223 */ /* 0x001fe4000000000d */
[----:B------:R-:W-:Y:S04]  /*03b0*/  LDS R25, [R6+0x200] ;  /* 0x0002000006197984 */ /* 0x000fe80000000800 */
[----:B------:R-:W0:Y:S01]  /*03c0*/  LDS.128 R12, [R16+0x20] ;  /* 0x00002000100c7984 */ /* 0x000e220000000c00 */
[----:B------:R-:W-:-:S04]  /*03d0*/  FFMA R22, R22, R9, R27 ;  /* 0x0000000916167223 */ /* 0x000fc8000000001b */
[----:B-1----:R-:W-:Y:S02]  /*03e0*/  FFMA R9, R23, R10, R22 ;  /* 0x0000000a17097223 */ /* 0x002fe40000000016 */
[----:B------:R-:W1:Y:S02]  /*03f0*/  LDS R23, [R6+0x280] ;  /* 0x0002800006177984 */ /* 0x000e640000000800 */
[----:B------:R-:W-:Y:S02]  /*0400*/  FFMA R9, R26, R11, R9 ;  /* 0x0000000b1a097223 */ /* 0x000fe40000000009 */
[----:B------:R-:W2:Y:S02]  /*0410*/  LDS R22, [R6+0x2c0] ;  /* 0x0002c00006167984 */ /* 0x000ea40000000800 */
[----:B0-----:R-:W-:Y:S02]  /*0420*/  FFMA R27, R12, R25, R9 ;  /* 0x000000190c1b7223 */ /* 0x001fe40000000009 */
[----:B------:R-:W-:Y:S04]  /*0430*/  LDS R25, [R6+0x300] ;  /* 0x0003000006197984 */ /* 0x000fe80000000800 */
[----:B------:R-:W0:Y:S01]  /*0440*/  LDS.128 R8, [R16+0x30] ;  /* 0x0000300010087984 */ /* 0x000e220000000c00 */
[----:B------:R-:W-:-:S03]  /*0450*/  FFMA R24, R24, R13, R27 ;  /* 0x0000000d18187223 */ /* 0x000fc6000000001b */
[----:B------:R-:W3:Y:S04]  /*0460*/  LDS R27, [R6+0x340] ;  /* 0x00034000061b7984 */ /* 0x000ee80000000800 */
[----:B------:R-:W4:Y:S04]  /*0470*/  LDS R13, [R6+0x380] ;  /* 0x00038000060d7984 */ /* 0x000f280000000800 */
[----:B------:R-:W5:Y:S01]  /*0480*/  LDS R12, [R6+0x3c0] ;  /* 0x0003c000060c7984 */ /* 0x000f620000000800 */
[----:B-1----:R-:W-:Y:S01]  /*0490*/  FFMA R23, R23, R14, R24 ;  /* 0x0000000e17177223 */ /* 0x002fe20000000018 */
[----:B------:R-:W-:Y:S03]  /*04a0*/  BAR.SYNC.DEFER_BLOCKING 0x0 ;  /* 0x0000000000007b1d */ /* 0x000fe60000010000 */
[----:B--2---:R-:W-:-:S04]  /*04b0*/  FFMA R15, R22, R15, R23 ;  /* 0x0000000f160f7223 */ /* 0x004fc80000000017 */
[----:B0-----:R-:W-:-:S04]  /*04c0*/  FFMA R8, R8, R25, R15 ;  /* 0x0000001908087223 */ /* 0x001fc8000000000f */
[----:B---3--:R-:W-:Y:S01]  /*04d0*/  FFMA R8, R27, R9, R8 ;  /* 0x000000091b087223 */ /* 0x008fe20000000008 */
[----:B------:R-:W-:-:S03]  /*04e0*/  IADD3 R9, PT, PT, R17, 0x1000, RZ ;  /* 0x0000100011097810 */ /* 0x000fc60007ffe0ff */
[----:B----4-:R-:W-:Y:S01]  /*04f0*/  FFMA R13, R13, R10, R8 ;  /* 0x0000000a0d0d7223 */ /* 0x010fe20000000008 */
[----:B------:R-:W-:Y:S01]  /*0500*/  MOV R10, R0 ;  /* 0x00000000000a7202 */ /* 0x000fe20000000f00 */
[----:B------:R-:W-:-:S04]  /*0510*/  IMAD.WIDE.U32 R8, R9, 0x4, R18 ;  /* 0x0000000409087825 */ /* 0x000fc800078e0012 */
[----:B-----5:R-:W-:Y:S01]  /*0520*/  FFMA R25, R12, R11, R13 ;  /* 0x0000000b0c197223 */ /* 0x020fe2000000000d */
[----:B------:R-:W-:-:S04]  /*0530*/  MOV R11, R3 ;  /* 0x00000003000b7202 */ /* 0x000fc80000000f00 */
[----:B------:R-:W-:Y:S04]  /*0540*/  STG.E desc[UR8][R20.64], R25 ;  /* 0x0000001914007986 */ /* 0x000fe8000c101908 */
[----:B------:R-:W2:Y:S04]  /*0550*/  LDG.E R22, desc[UR8][R10.64] ;  /* 0x000000080a167981 */ /* 0x000ea8000c1e1900 */
[----:B------:R-:W3:Y:S01]  /*0560*/  LDG.E R27, desc[UR8][R8.64] ;  /* 0x00000008081b7981 */ /* 0x000ee2000c1e1900 */
[----:B------:R-:W-:-:S04]  /*0570*/  UIADD3 UR4, UPT, UPT, UR4, 0x2000, URZ ;  /* 0x0000200004047890 */ /* 0x000fc8000fffe0ff */
[----:B------:R-:W-:Y:S01]  /*0580*/  UISETP.NE.AND UP0, UPT, UR4, 0x11000, UPT ;  /* 0x000110000400788c */ /* 0x000fe2000bf05270 */
[----:B------:R-:W-:Y:S02]  /*0590*/  IADD3 R2, P1, PT, R2, 0x80, RZ ;  /* 0x0000008002027810 */ /* 0x000fe40007f3e0ff */
[----:B------:R-:W-:Y:S02]  /*05a0*/  IADD3 R0, P0, PT, R0, 0x80, RZ ;  /* 0x0000008000007810 */ /* 0x000fe40007f1e0ff */
[----:B------:R-:W-:Y:S02]  /*05b0*/  IADD3 R17, PT, PT, R17, 0x2000, RZ ;  /* 0x0000200011117810 */ /* 0x000fe40007ffe0ff */
[----:B------:R-:W-:Y:S02]  /*05c0*/  IADD3.X R5, PT, PT, RZ, R5, RZ, P1, !PT ;  /* 0x00000005ff057210 */ /* 0x000fe40000ffe4ff */
[----:B------:R-:W-:Y:S01]  /*05d0*/  IADD3.X R3, PT, PT, RZ, R3, RZ, P0, !PT ;  /* 0x00000003ff037210 */ /* 0x000fe200007fe4ff */
[----:B--2---:R-:W-:Y:S04]  /*05e0*/  STS [R7], R22 ;  /* 0x0000001607007388 */ /* 0x004fe80000000800 */
[----:B---3--:R-:W-:Y:S01]  /*05f0*/  STS [R4], R27 ;  /* 0x0000001b04007388 */ /* 0x008fe20000000800 */
[----:B------:R-:W-:Y:S06]  /*0600*/  BAR.SYNC.DEFER_BLOCKING 0x0 ;  /* 0x0000000000007b1d */ /* 0x000fec0000010000 */
[----:B------:R-:W-:Y:S04]  /*0610*/  LDS R26, [R6] ;  /* 0x00000000061a7984 */ /* 0x000fe80000000800 */
[----:B------:R-:W0:Y:S04]  /*0620*/  LDS.128 R12, [R16] ;  /* 0x00000000100c7984 */ /* 0x000e280000000c00 */
[----:B------:R-:W1:Y:S04]  /*0630*/  LDS R29, [R6+0x40] ;  /* 0x00004000061d7984 */ /* 0x000e680000000800 */
[----:B------:R-:W2:Y:S04]  /*0640*/  LDS R23, [R6+0x80] ;  /* 0x0000800006177984 */ /* 0x000ea80000000800 */
[----:B------:R-:W3:Y:S04]  /*0650*/  LDS R24, [R6+0xc0] ;  /* 0x0000c00006187984 */ /* 0x000ee80000000800 */
[----:B------:R-:W-:Y:S04]  /*0660*/  LDS.128 R8, [R16+0x10] ;  /* 0x0000100010087984 */ /* 0x000fe80000000c00 */
[----:B------:R-:W-:Y:S01]  /*0670*/  LDS R22, [R6+0x140] ;  /* 0x0001400006167984 */ /* 0x000fe20000000800 */
[----:B0-----:R-:W-:-:S03]  /*0680*/  FFMA R12, R12, R26, R25 ;  /* 0x0000001a0c0c7223 */ /* 0x001fc60000000019 */
[----:B------:R-:W0:Y:S01]  /*0690*/  LDS R25, [R6+0x100] ;  /* 0x0001000006197984 */ /* 0x000e220000000800 */
[----:B-1----:R-:W-:-:S03]  /*06a0*/  FFMA R12, R29, R13, R12 ;  /* 0x0000000d1d0c7223 */ /* 0x002fc6000000000c */
[----:B------:R-:W-:Y:S01]  /*06b0*/  LDS R26, [R6+0x1c0] ;  /* 0x0001c000061a7984 */ /* 0x000fe20000000800 */
[----:B--2---:R-:W-:-:S03]  /*06c0*/  FFMA R13, R23, R14, R12 ;  /* 0x0000000e170d7223 */ /* 0x004fc6000000000c */
[----:B------:R-:W1:Y:S01]  /*06d0*/  LDS R23, [R6+0x180] ;  /* 0x0001800006177984 */ /* 0x000e620000000800 */
[----:B---3--:R-:W-:-:S03]  /*06e0*/  FFMA R13, R24, R15, R13 ;  /* 0x0000000f180d7223 */ /* 0x008fc6000000000d */
[----:B------:R-:W-:Y:S01]  /*06f0*/  LDS R24, [R6+0x240] ;  /* 0x0002400006187984 */ /* 0x000fe20000000800 */
[----:B0-----:R-:W-:-:S03]  /*0700*/  FFMA R27, R8, R25, R13 ;  /* 0x00000019081b7223 */ /* 0x001fc6000000000d */
        /* <DEDUP_REMOVED lines=14> */
[----:B-1----:R-:W-:-:S04]  /*07f0*/  FFMA R23, R23, R14, R24 ;  /* 0x0000000e17177223 */ /* 0x002fc80000000018 */
[----:B--2---:R-:W-:-:S04]  /*0800*/  FFMA R15, R22, R15, R23 ;  /* 0x0000000f160f7223 */ /* 0x004fc80000000017 */
[----:B0-----:R-:W-:-:S04]  /*0810*/  FFMA R8, R8, R25, R15 ;  /* 0x0000001908087223 */ /* 0x001fc8000000000f */
[----:B---3--:R-:W-:-:S04]  /*0820*/  FFMA R8, R27, R9, R8 ;  /* 0x000000091b087223 */ /* 0x008fc80000000008 */
[----:B----4-:R-:W-:-:S04]  /*0830*/  FFMA R13, R13, R10, R8 ;  /* 0x0000000a0d0d7223 */ /* 0x010fc80000000008 */
[----:B-----5:R-:W-:Y:S01]  /*0840*/  FFMA R11, R12, R11, R13 ;  /* 0x0000000b0c0b7223 */ /* 0x020fe2000000000d */
[----:B------:R-:W-:Y:S06]  /*0850*/  BAR.SYNC.DEFER_BLOCKING 0x0 ;  /* 0x0000000000007b1d */ /* 0x000fec0000010000 */
[----:B------:R0:W-:Y:S01]  /*0860*/  STG.E desc[UR8][R20.64], R11 ;  /* 0x0000000b14007986 */ /* 0x0001e2000c101908 */
[----:B------:R-:W-:Y:S05]  /*0870*/  BRA.U UP0, `(.L_x_0) ;  /* 0xfffffff9006c7547 */ /* 0x000fea000b83ffff */
[----:B------:R-:W-:Y:S05]  /*0880*/  EXIT ;  /* 0x000000000000794d */ /* 0x000fea0003800000 */
.L_x_1:
[----:B------:R-:W-:-:S00]  /*0890*/  BRA `(.L_x_1) ;  /* 0xfffffffc00fc7947 */ /* 0x000fc0000383ffff */
[----:B------:R-:W-:-:S00]  /*08a0*/  NOP ;  /* 0x0000000000007918 */ /* 0x000fc00000000000 */
        /* <DEDUP_REMOVED lines=13> */
.L_x_2:


//--------------------- .nv.shared._Z3DotIfLi16ELi256ELi256ELi256EEv6MatrixIT_XT0_EXT3_EES0_IS1_XT0_EXT1_EES0_IS1_XT2_EXT3_EE --------------------------
	.section	.nv.shared._Z3DotIfLi16ELi256ELi256ELi256EEv6MatrixIT_XT0_EXT3_EES0_IS1_XT0_EXT1_EES0_IS1_XT2_EXT3_EE,"aw",@nobits
	.sectionflags	@""
	.align	4
.nv.shared._Z3DotIfLi16ELi256ELi256ELi256EEv6MatrixIT_XT0_EXT3_EES0_IS1_XT0_EXT1_EES0_IS1_XT2_EXT3_EE:
	.zero		3072


//--------------------- .nv.shared.reserved.0     --------------------------
	.section	.nv.shared.reserved.0,"aw",@nobits
	.weak		__nv_reservedSMEM_offset_0_alias
	.size		__nv_reservedSMEM_offset_0_alias, 0, 64
	.other		__nv_reservedSMEM_offset_0_alias,@"STO_CUDA_RESERVED_SHARED STV_DEFAULT"
__nv_reservedSMEM_offset_0_alias:
	.zero		0
	.zero		64


//--------------------- .nv.constant0._Z3DotIfLi16ELi256ELi256ELi256EEv6MatrixIT_XT0_EXT3_EES0_IS1_XT0_EXT1_EES0_IS1_XT2_EXT3_EE --------------------------
	.section	.nv.constant0._Z3DotIfLi16ELi256ELi256ELi256EEv6MatrixIT_XT0_EXT3_EES0_IS1_XT0_EXT1_EES0_IS1_XT2_EXT3_EE,"a",@progbits
	.sectionflags	@""
	.align	4
.nv.constant0._Z3DotIfLi16ELi256ELi256ELi256EEv6MatrixIT_XT0_EXT3_EES0_IS1_XT0_EXT1_EES0_IS1_XT2_EXT3_EE:
	.zero		944


//--------------------- SYMBOLS --------------------------

	.type		.nv.reservedSmem.offset0,@object
	.size		.nv.reservedSmem.offset0,0x4
	.type		.nv.reservedSmem.cap,@object
	.size		.nv.reservedSmem.cap,0x4
